//
// Generated by NVIDIA NVVM Compiler
//
// Compiler Build ID: CL-36424714
// Cuda compilation tools, release 13.0, V13.0.88
// Based on NVVM 20.0.0
//

.version 9.0
.target sm_100
.address_size 64

	// .globl	mul

.visible .entry mul(
	.param .u32 mul_param_0,
	.param .u64 .ptr .align 1 mul_param_1,
	.param .u64 .ptr .align 1 mul_param_2,
	.param .u64 .ptr .align 1 mul_param_3
)
{
	.reg .pred 	%p<2>;
	.reg .b32 	%r<6>;
	.reg .b32 	%f<4>;
	.reg .b64 	%rd<11>;

	ld.param.u32 	%r2, [mul_param_0];
	ld.param.u64 	%rd1, [mul_param_1];
	ld.param.u64 	%rd2, [mul_param_2];
	ld.param.u64 	%rd3, [mul_param_3];
	mov.u32 	%r3, %ctaid.x;
	mov.u32 	%r4, %ntid.x;
	mov.u32 	%r5, %tid.x;
	mad.lo.s32 	%r1, %r3, %r4, %r5;
	setp.ge.s32 	%p1, %r1, %r2;
	@%p1 bra 	$L__BB0_2;
	cvta.to.global.u64 	%rd4, %rd1;
	cvta.to.global.u64 	%rd5, %rd2;
	cvta.to.global.u64 	%rd6, %rd3;
	mul.wide.s32 	%rd7, %r1, 4;
	add.s64 	%rd8, %rd4, %rd7;
	ld.global.f32 	%f1, [%rd8];
	add.s64 	%rd9, %rd5, %rd7;
	ld.global.f32 	%f2, [%rd9];
	mul.f32 	%f3, %f1, %f2;
	add.s64 	%rd10, %rd6, %rd7;
	st.global.f32 	[%rd10], %f3;
$L__BB0_2:
	ret;

}


// ===== COMPILED SASS (sm_100) =====

	.target	sm_100

	.elftype	@"ET_EXEC"


//--------------------- .note.nv.tkinfo           --------------------------
	.section	.note.nv.tkinfo,"",@"SHT_NOTE"
	.sectionflags	@"SHF_NOTE_NV_TKINFO"
	.tkinfo
        /*0018*/ 	.word	0x00000002
        /*0030*/ 	.string	""
        /*0030*/ 	.string	"ptxas"
        /*0030*/ 	.string	"Cuda compilation tools, release 13.0, V13.0.88"
        /*0030*/ 	.string	"Build cuda_13.0.r13.0/compiler.36424714_0"
        /*0030*/ 	.string	"-arch sm_100 -m 64 "



//--------------------- .note.nv.cuinfo           --------------------------
	.section	.note.nv.cuinfo,"",@"SHT_NOTE"
	.sectionflags	@"SHF_NOTE_NV_CUINFO"
        /*0018*/ 	.short	0x0002
        /*001a*/ 	.short	0x0064
        /*001c*/ 	.short	0x0082
	.zero		2


//--------------------- .nv.info                  --------------------------
	.section	.nv.info,"",@"SHT_CUDA_INFO"
	.align	4


	//----- nvinfo : EIATTR_REGCOUNT
	.align		4
        /*0000*/ 	.byte	0x04, 0x2f
        /*0002*/ 	.short	(.L_1 - .L_0)
	.align		4
.L_0:
        /*0004*/ 	.word	index@(mul)
        /*0008*/ 	.word	0x0000000c


	//----- nvinfo : EIATTR_FRAME_SIZE
	.align		4
.L_1:
        /*000c*/ 	.byte	0x04, 0x11
        /*000e*/ 	.short	(.L_3 - .L_2)
	.align		4
.L_2:
        /*0010*/ 	.word	index@(mul)
        /*0014*/ 	.word	0x00000000


	//----- nvinfo : EIATTR_MIN_STACK_SIZE
	.align		4
.L_3:
        /*0018*/ 	.byte	0x04, 0x12
        /*001a*/ 	.short	(.L_5 - .L_4)
	.align		4
.L_4:
        /*001c*/ 	.word	index@(mul)
        /*0020*/ 	.word	0x00000000
.L_5:


//--------------------- .nv.compat                --------------------------
	.section	.nv.compat,"",@"SHT_CUDA_COMPAT_INFO"
	.align	4
        /*0000*/ 	.byte	0x02, 0x09, 0x00, 0x00, 0x02, 0x02, 0x01, 0x00, 0x02, 0x05, 0x05, 0x00, 0x03, 0x07, 0x01, 0x01
        /*0010*/ 	.byte	0x02, 0x03, 0x00, 0x00, 0x02, 0x06, 0x01, 0x00, 0x04, 0x0b, 0x08, 0x00, 0x09, 0x00, 0x00, 0x00
        /*0020*/ 	.byte	0x00, 0x00, 0x00, 0x00


//--------------------- .nv.info.mul              --------------------------
	.section	.nv.info.mul,"",@"SHT_CUDA_INFO"
	.sectionflags	@""
	.align	4


	//----- nvinfo : EIATTR_CUDA_API_VERSION
	.align		4
        /*0000*/ 	.byte	0x04, 0x37
        /*0002*/ 	.short	(.L_7 - .L_6)
.L_6:
        /*0004*/ 	.word	0x00000082


	//----- nvinfo : EIATTR_KPARAM_INFO
	.align		4
.L_7:
        /*0008*/ 	.byte	0x04, 0x17
        /*000a*/ 	.short	(.L_9 - .L_8)
.L_8:
        /*000c*/ 	.word	0x00000000
        /*0010*/ 	.short	0x0003
        /*0012*/ 	.short	0x0018
        /*0014*/ 	.byte	0x00, 0xf5, 0x21, 0x00


	//----- nvinfo : EIATTR_KPARAM_INFO
	.align		4
.L_9:
        /*0018*/ 	.byte	0x04, 0x17
        /*001a*/ 	.short	(.L_11 - .L_10)
.L_10:
        /*001c*/ 	.word	0x00000000
        /*0020*/ 	.short	0x0002
        /*0022*/ 	.short	0x0010
        /*0024*/ 	.byte	0x00, 0xf5, 0x21, 0x00


	//----- nvinfo : EIATTR_KPARAM_INFO
	.align		4
.L_11:
        /*0028*/ 	.byte	0x04, 0x17
        /*002a*/ 	.short	(.L_13 - .L_12)
.L_12:
        /*002c*/ 	.word	0x00000000
        /*0030*/ 	.short	0x0001
        /*0032*/ 	.short	0x0008
        /*0034*/ 	.byte	0x00, 0xf5, 0x21, 0x00


	//----- nvinfo : EIATTR_KPARAM_INFO
	.align		4
.L_13:
        /*0038*/ 	.byte	0x04, 0x17
        /*003a*/ 	.short	(.L_15 - .L_14)
.L_14:
        /*003c*/ 	.word	0x00000000
        /*0040*/ 	.short	0x0000
        /*0042*/ 	.short	0x0000
        /*0044*/ 	.byte	0x00, 0xf0, 0x11, 0x00


	//----- nvinfo : EIATTR_SPARSE_MMA_MASK
	.align		4
.L_15:
        /*0048*/ 	.byte	0x03, 0x50
        /*004a*/ 	.short	0x0000


	//----- nvinfo : EIATTR_MAXREG_COUNT
	.align		4
        /*004c*/ 	.byte	0x03, 0x1b
        /*004e*/ 	.short	0x00ff


	//----- nvinfo : EIATTR_MERCURY_ISA_VERSION
	.align		4
        /*0050*/ 	.byte	0x03, 0x5f
        /*0052*/ 	.short	0x0101


	//----- nvinfo : EIATTR_VRC_CTA_INIT_COUNT
	.align		4
        /*0054*/ 	.byte	0x02, 0x4a
	.zero		1
	.zero		1


	//----- nvinfo : EIATTR_EXIT_INSTR_OFFSETS
	.align		4
        /*0058*/ 	.byte	0x04, 0x1c
        /*005a*/ 	.short	(.L_17 - .L_16)


	//   ....[0]....
.L_16:
        /*005c*/ 	.word	0x00000070


	//   ....[1]....
        /*0060*/ 	.word	0x00000130


	//----- nvinfo : EIATTR_CBANK_PARAM_SIZE
	.align		4
.L_17:
        /*0064*/ 	.byte	0x03, 0x19
        /*0066*/ 	.short	0x0020


	//----- nvinfo : EIATTR_PARAM_CBANK
	.align		4
        /*0068*/ 	.byte	0x04, 0x0a
        /*006a*/ 	.short	(.L_19 - .L_18)
	.align		4
.L_18:
        /*006c*/ 	.word	index@(.nv.constant0.mul)
        /*0070*/ 	.short	0x0380
        /*0072*/ 	.short	0x0020


	//----- nvinfo : EIATTR_SW_WAR
	.align		4
.L_19:
        /*0074*/ 	.byte	0x04, 0x36
        /*0076*/ 	.short	(.L_21 - .L_20)
.L_20:
        /*0078*/ 	.word	0x00000008
.L_21:


//--------------------- .nv.callgraph             --------------------------
	.section	.nv.callgraph,"",@"SHT_CUDA_CALLGRAPH"
	.align	4
	.sectionentsize	8
	.align		4
        /*0000*/ 	.word	0x00000000
	.align		4
        /*0004*/ 	.word	0xffffffff
	.align		4
        /*0008*/ 	.word	0x00000000
	.align		4
        /*000c*/ 	.word	0xfffffffe
	.align		4
        /*0010*/ 	.word	0x00000000
	.align		4
        /*0014*/ 	.word	0xfffffffd
	.align		4
        /*0018*/ 	.word	0x00000000
	.align		4
        /*001c*/ 	.word	0xfffffffc


//--------------------- .text.mul                 --------------------------
	.section	.text.mul,"ax",@progbits
	.align	128
        .global         mul
        .type           mul,@function
        .size           mul,(.L_x_1 - mul)
        .other          mul,@"STO_CUDA_ENTRY STV_DEFAULT"
mul:
.text.mul:
[----:B------:R-:W-:Y:S01]  /*0000*/  LDC R1, c[0x0][0x37c] ;  /* 0x0000df00ff017b82 */ /* 0x000fe20000000800 */
[----:B------:R-:W0:Y:S07]  /*0010*/  S2R R0, SR_TID.X ;  /* 0x0000000000007919 */ /* 0x000e2e0000002100 */
[----:B------:R-:W0:Y:S01]  /*0020*/  S2UR UR4, SR_CTAID.X ;  /* 0x00000000000479c3 */ /* 0x000e220000002500 */
[----:B------:R-:W1:Y:S07]  /*0030*/  LDCU UR5, c[0x0][0x380] ;  /* 0x00007000ff0577ac */ /* 0x000e6e0008000800 */
[----:B------:R-:W0:Y:S02]  /*0040*/  LDC R9, c[0x0][0x360] ;  /* 0x0000d800ff097b82 */ /* 0x000e240000000800 */
[----:B0-----:R-:W-:-:S05]  /*0050*/  IMAD R9, R9, UR4, R0 ;  /* 0x0000000409097c24 */ /* 0x001fca000f8e0200 */
[----:B-1----:R-:W-:-:S13]  /*0060*/  ISETP.GE.AND P0, PT, R9, UR5, PT ;  /* 0x0000000509007c0c */ /* 0x002fda000bf06270 */
[----:B------:R-:W-:Y:S05]  /*0070*/  @P0 EXIT ;  /* 0x000000000000094d */ /* 0x000fea0003800000 */
[----:B------:R-:W0:Y:S01]  /*0080*/  LDC.64 R2, c[0x0][0x388] ;  /* 0x0000e200ff027b82 */ /* 0x000e220000000a00 */
[----:B------:R-:W1:Y:S07]  /*0090*/  LDCU.64 UR4, c[0x0][0x358] ;  /* 0x00006b00ff0477ac */ /* 0x000e6e0008000a00 */
[----:B------:R-:W2:Y:S08]  /*00a0*/  LDC.64 R4, c[0x0][0x390] ;  /* 0x0000e400ff047b82 */ /* 0x000eb00000000a00 */
[----:B------:R-:W3:Y:S01]  /*00b0*/  LDC.64 R6, c[0x0][0x398] ;  /* 0x0000e600ff067b82 */ /* 0x000ee20000000a00 */
[----:B0-----:R-:W-:-:S06]  /*00c0*/  IMAD.WIDE R2, R9, 0x4, R2 ;  /* 0x0000000409027825 */ /* 0x001fcc00078e0202 */
[----:B-1----:R-:W4:Y:S01]  /*00d0*/  LDG.E R2, desc[UR4][R2.64] ;  /* 0x0000000402027981 */ /* 0x002f22000c1e1900 */
[----:B--2---:R-:W-:-:S06]  /*00e0*/  IMAD.WIDE R4, R9, 0x4, R4 ;  /* 0x0000000409047825 */ /* 0x004fcc00078e0204 */
[----:B------:R-:W4:Y:S01]  /*00f0*/  LDG.E R5, desc[UR4][R4.64] ;  /* 0x0000000404057981 */ /* 0x000f22000c1e1900 */
[----:B---3--:R-:W-:-:S04]  /*0100*/  IMAD.WIDE R6, R9, 0x4, R6 ;  /* 0x0000000409067825 */ /* 0x008fc800078e0206 */
[----:B----4-:R-:W-:-:S05]  /*0110*/  FMUL R9, R2, R5 ;  /* 0x0000000502097220 */ /* 0x010fca0000400000 */
[----:B------:R-:W-:Y:S01]  /*0120*/  STG.E desc[UR4][R6.64], R9 ;  /* 0x0000000906007986 */ /* 0x000fe2000c101904 */
[----:B------:R-:W-:Y:S05]  /*0130*/  EXIT ;  /* 0x000000000000794d */ /* 0x000fea0003800000 */
.L_x_0:
[----:B------:R-:W-:-:S00]  /*0140*/  BRA `(.L_x_0) ;  /* 0xfffffffc00fc7947 */ /* 0x000fc0000383ffff */
[----:B------:R-:W-:-:S00]  /*0150*/  NOP ;  /* 0x0000000000007918 */ /* 0x000fc00000000000 */
        /* <DEDUP_REMOVED lines=10> */
.L_x_1:


//--------------------- .nv.shared.reserved.0     --------------------------
	.section	.nv.shared.reserved.0,"aw",@nobits
	.weak		__nv_reservedSMEM_offset_0_alias
	.size		__nv_reservedSMEM_offset_0_alias, 0, 64
	.other		__nv_reservedSMEM_offset_0_alias,@"STO_CUDA_RESERVED_SHARED STV_DEFAULT"
__nv_reservedSMEM_offset_0_alias:
	.zero		0
	.zero		64


//--------------------- .nv.constant0.mul         --------------------------
	.section	.nv.constant0.mul,"a",@progbits
	.sectionflags	@""
	.align	4
.nv.constant0.mul:
	.zero		928


//--------------------- SYMBOLS --------------------------

	.type		.nv.reservedSmem.offset0,@object
	.size		.nv.reservedSmem.offset0,0x4
